//
// Generated by NVIDIA NVVM Compiler
//
// Compiler Build ID: CL-36424714
// Cuda compilation tools, release 13.0, V13.0.88
// Based on NVVM 20.0.0
//

.version 9.0
.target sm_100
.address_size 64

	// .globl	_Z6kernelv
.global .align 4 .b8 test1[4000];
.global .align 4 .b8 test2[4000];

.visible .entry _Z6kernelv()
{
	.reg .b32 	%r<2>;

	mov.b32 	%r1, 0;
	st.global.u32 	[test1], %r1;
	st.global.u32 	[test2], %r1;
	ret;

}


// ===== COMPILED SASS (sm_100) =====

	.target	sm_100

	.elftype	@"ET_EXEC"


//--------------------- .note.nv.tkinfo           --------------------------
	.section	.note.nv.tkinfo,"",@"SHT_NOTE"
	.sectionflags	@"SHF_NOTE_NV_TKINFO"
	.tkinfo
        /*0018*/ 	.word	0x00000002
        /*0030*/ 	.string	""
        /*0030*/ 	.string	"ptxas"
        /*0030*/ 	.string	"Cuda compilation tools, release 13.0, V13.0.88"
        /*0030*/ 	.string	"Build cuda_13.0.r13.0/compiler.36424714_0"
        /*0030*/ 	.string	"-arch sm_100 -m 64 "



//--------------------- .note.nv.cuinfo           --------------------------
	.section	.note.nv.cuinfo,"",@"SHT_NOTE"
	.sectionflags	@"SHF_NOTE_NV_CUINFO"
        /*0018*/ 	.short	0x0002
        /*001a*/ 	.short	0x0064
        /*001c*/ 	.short	0x0082
	.zero		2


//--------------------- .nv.info                  --------------------------
	.section	.nv.info,"",@"SHT_CUDA_INFO"
	.align	4


	//----- nvinfo : EIATTR_REGCOUNT
	.align		4
        /*0000*/ 	.byte	0x04, 0x2f
        /*0002*/ 	.short	(.L_3 - .L_2)
	.align		4
.L_2:
        /*0004*/ 	.word	index@(_Z6kernelv)
        /*0008*/ 	.word	0x00000008


	//----- nvinfo : EIATTR_FRAME_SIZE
	.align		4
.L_3:
        /*000c*/ 	.byte	0x04, 0x11
        /*000e*/ 	.short	(.L_5 - .L_4)
	.align		4
.L_4:
        /*0010*/ 	.word	index@(_Z6kernelv)
        /*0014*/ 	.word	0x00000000


	//----- nvinfo : EIATTR_MIN_STACK_SIZE
	.align		4
.L_5:
        /*0018*/ 	.byte	0x04, 0x12
        /*001a*/ 	.short	(.L_7 - .L_6)
	.align		4
.L_6:
        /*001c*/ 	.word	index@(_Z6kernelv)
        /*0020*/ 	.word	0x00000000
.L_7:


//--------------------- .nv.compat                --------------------------
	.section	.nv.compat,"",@"SHT_CUDA_COMPAT_INFO"
	.align	4
        /*0000*/ 	.byte	0x02, 0x09, 0x00, 0x00, 0x02, 0x02, 0x01, 0x00, 0x02, 0x05, 0x05, 0x00, 0x03, 0x07, 0x01, 0x01
        /*0010*/ 	.byte	0x02, 0x03, 0x00, 0x00, 0x02, 0x06, 0x01, 0x00, 0x04, 0x0b, 0x08, 0x00, 0x09, 0x00, 0x00, 0x00
        /*0020*/ 	.byte	0x00, 0x00, 0x00, 0x00


//--------------------- .nv.info._Z6kernelv       --------------------------
	.section	.nv.info._Z6kernelv,"",@"SHT_CUDA_INFO"
	.sectionflags	@""
	.align	4


	//----- nvinfo : EIATTR_CUDA_API_VERSION
	.align		4
        /*0000*/ 	.byte	0x04, 0x37
        /*0002*/ 	.short	(.L_9 - .L_8)
.L_8:
        /*0004*/ 	.word	0x00000082


	//----- nvinfo : EIATTR_SPARSE_MMA_MASK
	.align		4
.L_9:
        /*0008*/ 	.byte	0x03, 0x50
        /*000a*/ 	.short	0x0000


	//----- nvinfo : EIATTR_MAXREG_COUNT
	.align		4
        /*000c*/ 	.byte	0x03, 0x1b
        /*000e*/ 	.short	0x00ff


	//----- nvinfo : EIATTR_MERCURY_ISA_VERSION
	.align		4
        /*0010*/ 	.byte	0x03, 0x5f
        /*0012*/ 	.short	0x0101


	//----- nvinfo : EIATTR_VRC_CTA_INIT_COUNT
	.align		4
        /*0014*/ 	.byte	0x02, 0x4a
	.zero		1
	.zero		1


	//----- nvinfo : EIATTR_EXIT_INSTR_OFFSETS
	.align		4
        /*0018*/ 	.byte	0x04, 0x1c
        /*001a*/ 	.short	(.L_11 - .L_10)


	//   ....[0]....
.L_10:
        /*001c*/ 	.word	0x00000060


	//----- nvinfo : EIATTR_SW_WAR
	.align		4
.L_11:
        /*0020*/ 	.byte	0x04, 0x36
        /*0022*/ 	.short	(.L_13 - .L_12)
.L_12:
        /*0024*/ 	.word	0x00000008
.L_13:


//--------------------- .nv.callgraph             --------------------------
	.section	.nv.callgraph,"",@"SHT_CUDA_CALLGRAPH"
	.align	4
	.sectionentsize	8
	.align		4
        /*0000*/ 	.word	0x00000000
	.align		4
        /*0004*/ 	.word	0xffffffff
	.align		4
        /*0008*/ 	.word	0x00000000
	.align		4
        /*000c*/ 	.word	0xfffffffe
	.align		4
        /*0010*/ 	.word	0x00000000
	.align		4
        /*0014*/ 	.word	0xfffffffd
	.align		4
        /*0018*/ 	.word	0x00000000
	.align		4
        /*001c*/ 	.word	0xfffffffc


//--------------------- .nv.constant4             --------------------------
	.section	.nv.constant4,"a",@progbits
	.align	8
	.align		8
.nv.constant4:
        /*0000*/ 	.dword	test1
	.align		8
        /*0008*/ 	.dword	test2


//--------------------- .text._Z6kernelv          --------------------------
	.section	.text._Z6kernelv,"ax",@progbits
	.align	128
        .global         _Z6kernelv
        .type           _Z6kernelv,@function
        .size           _Z6kernelv,(.L_x_1 - _Z6kernelv)
        .other          _Z6kernelv,@"STO_CUDA_ENTRY STV_DEFAULT"
_Z6kernelv:
.text._Z6kernelv:
[----:B------:R-:W-:Y:S08]  /*0000*/  LDC R1, c[0x0][0x37c] ;  /* 0x0000df00ff017b82 */ /* 0x000ff00000000800 */
[----:B------:R-:W0:Y:S01]  /*0010*/  LDC.64 R2, c[0x4][RZ] ;  /* 0x01000000ff027b82 */ /* 0x000e220000000a00 */
[----:B------:R-:W0:Y:S07]  /*0020*/  LDCU.64 UR4, c[0x0][0x358] ;  /* 0x00006b00ff0477ac */ /* 0x000e2e0008000a00 */
[----:B------:R-:W1:Y:S01]  /*0030*/  LDC.64 R4, c[0x4][0x8] ;  /* 0x01000200ff047b82 */ /* 0x000e620000000a00 */
[----:B0-----:R-:W-:Y:S04]  /*0040*/  STG.E desc[UR4][R2.64], RZ ;  /* 0x000000ff02007986 */ /* 0x001fe8000c101904 */
[----:B-1----:R-:W-:Y:S01]  /*0050*/  STG.E desc[UR4][R4.64], RZ ;  /* 0x000000ff04007986 */ /* 0x002fe2000c101904 */
[----:B------:R-:W-:Y:S05]  /*0060*/  EXIT ;  /* 0x000000000000794d */ /* 0x000fea0003800000 */
.L_x_0:
[----:B------:R-:W-:-:S00]  /*0070*/  BRA `(.L_x_0) ;  /* 0xfffffffc00fc7947 */ /* 0x000fc0000383ffff */
[----:B------:R-:W-:-:S00]  /*0080*/  NOP ;  /* 0x0000000000007918 */ /* 0x000fc00000000000 */
[----:B------:R-:W-:-:S00]  /*0090*/  NOP ;  /* 0x0000000000007918 */ /* 0x000fc00000000000 */
[----:B------:R-:W-:-:S00]  /*00a0*/  NOP ;  /* 0x0000000000007918 */ /* 0x000fc00000000000 */
[----:B------:R-:W-:-:S00]  /*00b0*/  NOP ;  /* 0x0000000000007918 */ /* 0x000fc00000000000 */
[----:B------:R-:W-:-:S00]  /*00c0*/  NOP ;  /* 0x0000000000007918 */ /* 0x000fc00000000000 */
[----:B------:R-:W-:-:S00]  /*00d0*/  NOP ;  /* 0x0000000000007918 */ /* 0x000fc00000000000 */
[----:B------:R-:W-:-:S00]  /*00e0*/  NOP ;  /* 0x0000000000007918 */ /* 0x000fc00000000000 */
[----:B------:R-:W-:-:S00]  /*00f0*/  NOP ;  /* 0x0000000000007918 */ /* 0x000fc00000000000 */
.L_x_1:


//--------------------- .nv.shared.reserved.0     --------------------------
	.section	.nv.shared.reserved.0,"aw",@nobits
	.weak		__nv_reservedSMEM_offset_0_alias
	.size		__nv_reservedSMEM_offset_0_alias, 0, 64
	.other		__nv_reservedSMEM_offset_0_alias,@"STO_CUDA_RESERVED_SHARED STV_DEFAULT"
__nv_reservedSMEM_offset_0_alias:
	.zero		0
	.zero		64


//--------------------- .nv.global                --------------------------
	.section	.nv.global,"aw",@nobits
	.align	4
.nv.global:
	.type		test1,@object
	.size		test1,(test2 - test1)
test1:
	.zero		4000
	.type		test2,@object
	.size		test2,(.L_1 - test2)
test2:
	.zero		4000
.L_1:


//--------------------- .nv.constant0._Z6kernelv  --------------------------
	.section	.nv.constant0._Z6kernelv,"a",@progbits
	.sectionflags	@""
	.align	4
.nv.constant0._Z6kernelv:
	.zero		896


//--------------------- SYMBOLS --------------------------

	.type		.nv.reservedSmem.offset0,@object
	.size		.nv.reservedSmem.offset0,0x4
